	.headerflags	@"EF_CUDA_TEXMODE_UNIFIED EF_CUDA_64BIT_ADDRESS EF_CUDA_ACCELERATORS EF_CUDA_SM90 EF_CUDA_VIRTUAL_SM(EF_CUDA_SM90)"
	.elftype	@"ET_EXEC"


//--------------------- .nv.info                  --------------------------
	.section	.nv.info,"",@"SHT_CUDA_INFO"
	.align	4


	//----- nvinfo : EIATTR_REGCOUNT
	.align		4
        /*0000*/ 	.byte	0x04, 0x2f
        /*0002*/ 	.short	(.L_3 - .L_2)
	.align		4
.L_2:
        /*0004*/ 	.word	index@(triton_poi_fused__native_batch_norm_legit_no_training_convolution_relu_105)
        /*0008*/ 	.word	0x0000001a


	//----- nvinfo : EIATTR_MIN_STACK_SIZE
	.align		4
.L_3:
        /*000c*/ 	.byte	0x04, 0x12
        /*000e*/ 	.short	(.L_5 - .L_4)
	.align		4
.L_4:
        /*0010*/ 	.word	index@(triton_poi_fused__native_batch_norm_legit_no_training_convolution_relu_105)
        /*0014*/ 	.word	0x00000000


	//----- nvinfo : EIATTR_FRAME_SIZE
	.align		4
.L_5:
        /*0018*/ 	.byte	0x04, 0x11
        /*001a*/ 	.short	(.L_7 - .L_6)
	.align		4
.L_6:
        /*001c*/ 	.word	index@(triton_poi_fused__native_batch_norm_legit_no_training_convolution_relu_105)
        /*0020*/ 	.word	0x00000000


	//----- nvinfo : EIATTR_MIN_STACK_SIZE
	.align		4
.L_7:
        /*0024*/ 	.byte	0x04, 0x12
        /*0026*/ 	.short	(.L_9 - .L_8)
	.align		4
.L_8:
        /*0028*/ 	.word	index@(triton_poi_fused__native_batch_norm_legit_no_training_convolution_relu_105)
        /*002c*/ 	.word	0x00000000
.L_9:


//--------------------- .nv.info.triton_poi_fused__native_batch_norm_legit_no_training_convolution_relu_105 --------------------------
	.section	.nv.info.triton_poi_fused__native_batch_norm_legit_no_training_convolution_relu_105,"",@"SHT_CUDA_INFO"
	.sectionflags	@""
	.align	4


	//----- nvinfo : EIATTR_CUDA_API_VERSION
	.align		4
        /*0000*/ 	.byte	0x04, 0x37
        /*0002*/ 	.short	(.L_11 - .L_10)
.L_10:
        /*0004*/ 	.word	0x0000007c


	//----- nvinfo : EIATTR_KPARAM_INFO
	.align		4
.L_11:
        /*0008*/ 	.byte	0x04, 0x17
        /*000a*/ 	.short	(.L_13 - .L_12)
.L_12:
        /*000c*/ 	.word	0x00000000
        /*0010*/ 	.short	0x0007
        /*0012*/ 	.short	0x0038
        /*0014*/ 	.byte	0x00, 0xf0, 0x11, 0x00


	//----- nvinfo : EIATTR_KPARAM_INFO
	.align		4
.L_13:
        /*0018*/ 	.byte	0x04, 0x17
        /*001a*/ 	.short	(.L_15 - .L_14)
.L_14:
        /*001c*/ 	.word	0x00000000
        /*0020*/ 	.short	0x0006
        /*0022*/ 	.short	0x0030
        /*0024*/ 	.byte	0x00, 0xf4, 0x21, 0x00


	//----- nvinfo : EIATTR_KPARAM_INFO
	.align		4
.L_15:
        /*0028*/ 	.byte	0x04, 0x17
        /*002a*/ 	.short	(.L_17 - .L_16)
.L_16:
        /*002c*/ 	.word	0x00000000
        /*0030*/ 	.short	0x0005
        /*0032*/ 	.short	0x0028
        /*0034*/ 	.byte	0x00, 0xf4, 0x21, 0x00


	//----- nvinfo : EIATTR_KPARAM_INFO
	.align		4
.L_17:
        /*0038*/ 	.byte	0x04, 0x17
        /*003a*/ 	.short	(.L_19 - .L_18)
.L_18:
        /*003c*/ 	.word	0x00000000
        /*0040*/ 	.short	0x0004
        /*0042*/ 	.short	0x0020
        /*0044*/ 	.byte	0x00, 0xf4, 0x21, 0x00


	//----- nvinfo : EIATTR_KPARAM_INFO
	.align		4
.L_19:
        /*0048*/ 	.byte	0x04, 0x17
        /*004a*/ 	.short	(.L_21 - .L_20)
.L_20:
        /*004c*/ 	.word	0x00000000
        /*0050*/ 	.short	0x0003
        /*0052*/ 	.short	0x0018
        /*0054*/ 	.byte	0x00, 0xf4, 0x21, 0x00


	//----- nvinfo : EIATTR_KPARAM_INFO
	.align		4
.L_21:
        /*0058*/ 	.byte	0x04, 0x17
        /*005a*/ 	.short	(.L_23 - .L_22)
.L_22:
        /*005c*/ 	.word	0x00000000
        /*0060*/ 	.short	0x0002
        /*0062*/ 	.short	0x0010
        /*0064*/ 	.byte	0x00, 0xf4, 0x21, 0x00


	//----- nvinfo : EIATTR_KPARAM_INFO
	.align		4
.L_23:
        /*0068*/ 	.byte	0x04, 0x17
        /*006a*/ 	.short	(.L_25 - .L_24)
.L_24:
        /*006c*/ 	.word	0x00000000
        /*0070*/ 	.short	0x0001
        /*0072*/ 	.short	0x0008
        /*0074*/ 	.byte	0x00, 0xf4, 0x21, 0x00


	//----- nvinfo : EIATTR_KPARAM_INFO
	.align		4
.L_25:
        /*0078*/ 	.byte	0x04, 0x17
        /*007a*/ 	.short	(.L_27 - .L_26)
.L_26:
        /*007c*/ 	.word	0x00000000
        /*0080*/ 	.short	0x0000
        /*0082*/ 	.short	0x0000
        /*0084*/ 	.byte	0x00, 0xf4, 0x21, 0x00


	//----- nvinfo : EIATTR_SPARSE_MMA_MASK
	.align		4
.L_27:
        /*0088*/ 	.byte	0x03, 0x50
        /*008a*/ 	.short	0x0000


	//----- nvinfo : EIATTR_MAXREG_COUNT
	.align		4
        /*008c*/ 	.byte	0x03, 0x1b
        /*008e*/ 	.short	0x00ff


	//----- nvinfo : EIATTR_EXIT_INSTR_OFFSETS
	.align		4
        /*0090*/ 	.byte	0x04, 0x1c
        /*0092*/ 	.short	(.L_29 - .L_28)


	//   ....[0]....
.L_28:
        /*0094*/ 	.word	0x00000470


	//----- nvinfo : EIATTR_REQNTID
	.align		4
.L_29:
        /*0098*/ 	.byte	0x04, 0x10
        /*009a*/ 	.short	(.L_31 - .L_30)
.L_30:
        /*009c*/ 	.word	0x00000080
        /*00a0*/ 	.word	0x00000001
        /*00a4*/ 	.word	0x00000001


	//----- nvinfo : EIATTR_CBANK_PARAM_SIZE
	.align		4
.L_31:
        /*00a8*/ 	.byte	0x03, 0x19
        /*00aa*/ 	.short	0x003c


	//----- nvinfo : EIATTR_PARAM_CBANK
	.align		4
        /*00ac*/ 	.byte	0x04, 0x0a
        /*00ae*/ 	.short	(.L_33 - .L_32)
	.align		4
.L_32:
        /*00b0*/ 	.word	index@(.nv.constant0.triton_poi_fused__native_batch_norm_legit_no_training_convolution_relu_105)
        /*00b4*/ 	.short	0x0210
        /*00b6*/ 	.short	0x003c


	//----- nvinfo : EIATTR_SW_WAR
	.align		4
.L_33:
        /*00b8*/ 	.byte	0x04, 0x36
        /*00ba*/ 	.short	(.L_35 - .L_34)
.L_34:
        /*00bc*/ 	.word	0x00000008
.L_35:


//--------------------- .nv.callgraph             --------------------------
	.section	.nv.callgraph,"",@"SHT_CUDA_CALLGRAPH"
	.align	4
	.sectionentsize	8
	.align		4
        /*0000*/ 	.word	0x00000000
	.align		4
        /*0004*/ 	.word	0xffffffff
	.align		4
        /*0008*/ 	.word	0x00000000
	.align		4
        /*000c*/ 	.word	0xfffffffe
	.align		4
        /*0010*/ 	.word	0x00000000
	.align		4
        /*0014*/ 	.word	0xfffffffd
	.align		4
        /*0018*/ 	.word	0x00000000
	.align		4
        /*001c*/ 	.word	0xfffffffc


//--------------------- .nv.constant4             --------------------------
	.section	.nv.constant4,"a",@progbits
	.align	8
	.align		8
.nv.constant4:
        /*0000*/ 	.dword	_$_str
	.align		8
        /*0008*/ 	.dword	_$_str_$_2


//--------------------- .text.triton_poi_fused__native_batch_norm_legit_no_training_convolution_relu_105 --------------------------
	.section	.text.triton_poi_fused__native_batch_norm_legit_no_training_convolution_relu_105,"ax",@progbits
	.align	128
        .global         triton_poi_fused__native_batch_norm_legit_no_training_convolution_relu_105
        .type           triton_poi_fused__native_batch_norm_legit_no_training_convolution_relu_105,@function
        .size           triton_poi_fused__native_batch_norm_legit_no_training_convolution_relu_105,(.L_x_1 - triton_poi_fused__native_batch_norm_legit_no_training_convolution_relu_105)
        .other          triton_poi_fused__native_batch_norm_legit_no_training_convolution_relu_105,@"STO_CUDA_ENTRY STV_DEFAULT"
triton_poi_fused__native_batch_norm_legit_no_training_convolution_relu_105:
.text.triton_poi_fused__native_batch_norm_legit_no_training_convolution_relu_105:
[----:B------:R-:W-:Y:S01]  /*0000*/  LDC R1, c[0x0][0x28] ;  /* 0x00000a00ff017b82 */ /* 0x000fe20000000800 */
[----:B------:R-:W1:Y:S07]  /*0010*/  S2R R0, SR_TID.X ;  /* 0x0000000000007919 */ /* 0x000e6e0000002100 */
[----:B------:R-:W2:Y:S01]  /*0020*/  LDC.64 R20, c[0x0][0x228] ;  /* 0x00008a00ff147b82 */ /* 0x000ea20000000a00 */
[----:B------:R-:W-:Y:S01]  /*0030*/  ULDC.64 UR4, c[0x0][0x208] ;  /* 0x0000820000047ab9 */ /* 0x000fe20000000a00 */
[----:B------:R-:W3:Y:S06]  /*0040*/  S2R R5, SR_CTAID.X ;  /* 0x0000000000057919 */ /* 0x000eec0000002500 */
[----:B------:R-:W4:Y:S08]  /*0050*/  LDC.64 R16, c[0x0][0x218] ;  /* 0x00008600ff107b82 */ /* 0x000f300000000a00 */
[----:B------:R-:W5:Y:S08]  /*0060*/  LDC.64 R18, c[0x0][0x220] ;  /* 0x00008800ff127b82 */ /* 0x000f700000000a00 */
[----:B------:R-:W5:Y:S01]  /*0070*/  LDC.64 R12, c[0x0][0x230] ;  /* 0x00008c00ff0c7b82 */ /* 0x000f620000000a00 */
[----:B-1----:R-:W-:-:S07]  /*0080*/  SHF.L.U32 R0, R0, 0x2, RZ ;  /* 0x0000000200007819 */ /* 0x002fce00000006ff */
[----:B------:R-:W1:Y:S01]  /*0090*/  LDC.64 R8, c[0x0][0x238] ;  /* 0x00008e00ff087b82 */ /* 0x000e620000000a00 */
[----:B---3--:R-:W-:Y:S02]  /*00a0*/  SHF.R.S32.HI R3, RZ, 0x16, R5 ;  /* 0x00000016ff037819 */ /* 0x008fe40000011405 */
[----:B------:R-:W-:Y:S02]  /*00b0*/  LOP3.LUT R0, R0, 0x1fc, RZ, 0xc0, !PT ;  /* 0x000001fc00007812 */ /* 0x000fe400078ec0ff */
[----:B------:R-:W-:Y:S02]  /*00c0*/  SGXT R3, R3, 0x1 ;  /* 0x000000010303781a */ /* 0x000fe40000000200 */
[----:B------:R-:W-:-:S04]  /*00d0*/  LEA R0, R5, R0, 0x9 ;  /* 0x0000000005007211 */ /* 0x000fc800078e48ff */
[----:B------:R-:W-:-:S04]  /*00e0*/  LEA.HI R3, R3, R0, RZ, 0xa ;  /* 0x0000000003037211 */ /* 0x000fc800078f50ff */
[----:B------:R-:W-:-:S04]  /*00f0*/  SHF.R.S32.HI R3, RZ, 0xa, R3 ;  /* 0x0000000aff037819 */ /* 0x000fc80000011403 */
[----:B------:R-:W-:-:S04]  /*0100*/  LEA.HI R2, R3, R3, RZ, 0x4 ;  /* 0x0000000303027211 */ /* 0x000fc800078f20ff */
[----:B------:R-:W-:-:S04]  /*0110*/  LOP3.LUT R2, R2, 0xfffffff0, RZ, 0xc0, !PT ;  /* 0xfffffff002027812 */ /* 0x000fc800078ec0ff */
[----:B------:R-:W-:Y:S02]  /*0120*/  IADD3 R15, R3, -R2, RZ ;  /* 0x80000002030f7210 */ /* 0x000fe40007ffe0ff */
[----:B------:R-:W3:Y:S03]  /*0130*/  LDC.64 R2, c[0x0][0x210] ;  /* 0x00008400ff027b82 */ /* 0x000ee60000000a00 */
[----:B--2---:R-:W-:-:S05]  /*0140*/  IMAD.WIDE R20, R15, 0x4, R20 ;  /* 0x000000040f147825 */ /* 0x004fca00078e0214 */
[----:B------:R2:W2:Y:S01]  /*0150*/  LDG.E.EL R10, desc[UR4][R20.64] ;  /* 0x00000004140a7981 */ /* 0x0004a2000c2e1900 */
[----:B----4-:R-:W-:-:S04]  /*0160*/  IMAD.WIDE R16, R15, 0x4, R16 ;  /* 0x000000040f107825 */ /* 0x010fc800078e0210 */
[----:B-----5:R-:W-:Y:S01]  /*0170*/  IMAD.WIDE R18, R15, 0x4, R18 ;  /* 0x000000040f127825 */ /* 0x020fe200078e0212 */
[----:B------:R4:W5:Y:S04]  /*0180*/  LDG.E.EL R11, desc[UR4][R16.64] ;  /* 0x00000004100b7981 */ /* 0x000968000c2e1900 */
[----:B------:R-:W5:Y:S01]  /*0190*/  LDG.E.EL R14, desc[UR4][R18.64] ;  /* 0x00000004120e7981 */ /* 0x000f62000c2e1900 */
[----:B---3--:R-:W-:-:S05]  /*01a0*/  IMAD.WIDE R2, R0, 0x4, R2 ;  /* 0x0000000400027825 */ /* 0x008fca00078e0202 */
[----:B------:R-:W5:Y:S01]  /*01b0*/  LDG.E.128 R4, desc[UR4][R2.64] ;  /* 0x0000000402047981 */ /* 0x000f62000c1e1d00 */
[----:B0-2---:R-:W-:-:S04]  /*01c0*/  IMAD.WIDE R20, R15, 0x4, R12 ;  /* 0x000000040f147825 */ /* 0x005fc800078e020c */
[----:B-1----:R-:W-:Y:S01]  /*01d0*/  IMAD.WIDE R22, R15, 0x4, R8 ;  /* 0x000000040f167825 */ /* 0x002fe200078e0208 */
[----:B------:R-:W2:Y:S01]  /*01e0*/  LDG.E.EL R12, desc[UR4][R20.64] ;  /* 0x00000004140c7981 */ /* 0x000ea2000c2e1900 */
[----:B----4-:R-:W-:Y:S01]  /*01f0*/  HFMA2.MMA R16, -RZ, RZ, 1.625, 0 ;  /* 0x3e800000ff107435 */ /* 0x010fe200000001ff */
[----:B------:R-:W0:Y:S02]  /*0200*/  LDC.64 R8, c[0x0][0x240] ;  /* 0x00009000ff087b82 */ /* 0x000e240000000a00 */
[----:B------:R-:W2:Y:S01]  /*0210*/  LDG.E.EL R13, desc[UR4][R22.64] ;  /* 0x00000004160d7981 */ /* 0x000ea2000c2e1900 */
[----:B------:R-:W-:-:S04]  /*0220*/  FADD R10, R10, 9.9999997473787516356e-06 ;  /* 0x3727c5ac0a0a7421 */ /* 0x000fc80000000000 */
[----:B------:R-:W1:Y:S02]  /*0230*/  MUFU.SQRT R15, R10 ;  /* 0x0000000a000f7308 */ /* 0x000e640000002000 */
[C---:B-1----:R-:W-:Y:S02]  /*0240*/  FSETP.GT.AND P0, PT, R15.reuse, 8.50705917302346158658e+37, PT ;  /* 0x7e8000000f00780b */ /* 0x042fe40003f04000 */
[----:B------:R-:W-:-:S11]  /*0250*/  FSETP.GEU.AND P1, PT, R15, 1.175494350822287508e-38, PT ;  /* 0x008000000f00780b */ /* 0x000fd60003f2e000 */
[----:B------:R-:W-:-:S04]  /*0260*/  @P0 FMUL R15, R15, 0.25 ;  /* 0x3e8000000f0f0820 */ /* 0x000fc80000400000 */
[----:B------:R-:W-:-:S06]  /*0270*/  @!P1 FMUL R15, R15, 16777216 ;  /* 0x4b8000000f0f9820 */ /* 0x000fcc0000400000 */
[----:B------:R-:W1:Y:S01]  /*0280*/  MUFU.RCP R15, R15 ;  /* 0x0000000f000f7308 */ /* 0x000e620000001000 */
[----:B------:R-:W-:Y:S01]  /*0290*/  FSEL R16, R16, 1, P0 ;  /* 0x3f80000010107808 */ /* 0x000fe20000000000 */
[--C-:B-----5:R-:W-:Y:S01]  /*02a0*/  FADD R4, R4, R11.reuse ;  /* 0x0000000b04047221 */ /* 0x120fe20000000000 */
[--C-:B------:R-:W-:Y:S01]  /*02b0*/  FADD R5, R5, R11.reuse ;  /* 0x0000000b05057221 */ /* 0x100fe20000000000 */
[--C-:B------:R-:W-:Y:S02]  /*02c0*/  FADD R6, R6, R11.reuse ;  /* 0x0000000b06067221 */ /* 0x100fe40000000000 */
[----:B------:R-:W-:Y:S01]  /*02d0*/  @!P1 FMUL R16, R16, 16777216 ;  /* 0x4b80000010109820 */ /* 0x000fe20000400000 */
[----:B------:R-:W-:Y:S01]  /*02e0*/  FADD R7, R7, R11 ;  /* 0x0000000b07077221 */ /* 0x000fe20000000000 */
[C---:B------:R-:W-:Y:S01]  /*02f0*/  FADD R11, -R14.reuse, R4 ;  /* 0x000000040e0b7221 */ /* 0x040fe20000000100 */
[C---:B------:R-:W-:Y:S02]  /*0300*/  FADD R17, -R14.reuse, R6 ;  /* 0x000000060e117221 */ /* 0x040fe40000000100 */
[C---:B------:R-:W-:Y:S01]  /*0310*/  FADD R19, -R14.reuse, R7 ;  /* 0x000000070e137221 */ /* 0x040fe20000000100 */
[----:B-1----:R-:W-:Y:S01]  /*0320*/  FMUL R16, R15, R16 ;  /* 0x000000100f107220 */ /* 0x002fe20000400000 */
[----:B------:R-:W-:-:S03]  /*0330*/  FADD R15, -R14, R5 ;  /* 0x000000050e0f7221 */ /* 0x000fc60000000100 */
[C---:B------:R-:W-:Y:S01]  /*0340*/  FMUL R11, R16.reuse, R11 ;  /* 0x0000000b100b7220 */ /* 0x040fe20000400000 */
[C---:B------:R-:W-:Y:S01]  /*0350*/  FMUL R14, R16.reuse, R15 ;  /* 0x0000000f100e7220 */ /* 0x040fe20000400000 */
[C---:B------:R-:W-:Y:S01]  /*0360*/  FMUL R10, R16.reuse, R17 ;  /* 0x00000011100a7220 */ /* 0x040fe20000400000 */
[----:B------:R-:W-:Y:S01]  /*0370*/  FMUL R16, R16, R19 ;  /* 0x0000001310107220 */ /* 0x000fe20000400000 */
[C-C-:B--2---:R-:W-:Y:S01]  /*0380*/  FFMA R11, R12.reuse, R11, R13.reuse ;  /* 0x0000000b0c0b7223 */ /* 0x144fe2000000000d */
[C-C-:B------:R-:W-:Y:S01]  /*0390*/  FFMA R14, R12.reuse, R14, R13.reuse ;  /* 0x0000000e0c0e7223 */ /* 0x140fe2000000000d */
[C-C-:B------:R-:W-:Y:S01]  /*03a0*/  FFMA R10, R12.reuse, R10, R13.reuse ;  /* 0x0000000a0c0a7223 */ /* 0x140fe2000000000d */
[----:B------:R-:W-:Y:S02]  /*03b0*/  FFMA R16, R12, R16, R13 ;  /* 0x000000100c107223 */ /* 0x000fe4000000000d */
[----:B------:R-:W-:Y:S02]  /*03c0*/  FSETP.GEU.AND P3, PT, R11, RZ, PT ;  /* 0x000000ff0b00720b */ /* 0x000fe40003f6e000 */
[----:B------:R-:W-:-:S02]  /*03d0*/  FSETP.GEU.AND P2, PT, R14, RZ, PT ;  /* 0x000000ff0e00720b */ /* 0x000fc40003f4e000 */
[----:B------:R-:W-:Y:S02]  /*03e0*/  FSETP.GEU.AND P1, PT, R10, RZ, PT ;  /* 0x000000ff0a00720b */ /* 0x000fe40003f2e000 */
[----:B------:R-:W-:Y:S01]  /*03f0*/  FSETP.GEU.AND P0, PT, R16, RZ, PT ;  /* 0x000000ff1000720b */ /* 0x000fe20003f0e000 */
[----:B0-----:R-:W-:Y:S01]  /*0400*/  IMAD.WIDE R12, R0, 0x4, R8 ;  /* 0x00000004000c7825 */ /* 0x001fe200078e0208 */
[----:B------:R-:W-:Y:S02]  /*0410*/  SEL R8, R11, RZ, P3 ;  /* 0x000000ff0b087207 */ /* 0x000fe40001800000 */
[----:B------:R-:W-:Y:S02]  /*0420*/  SEL R9, R14, RZ, P2 ;  /* 0x000000ff0e097207 */ /* 0x000fe40001000000 */
[----:B------:R-:W-:Y:S02]  /*0430*/  SEL R10, R10, RZ, P1 ;  /* 0x000000ff0a0a7207 */ /* 0x000fe40000800000 */
[----:B------:R-:W-:Y:S01]  /*0440*/  SEL R11, R16, RZ, P0 ;  /* 0x000000ff100b7207 */ /* 0x000fe20000000000 */
[----:B------:R-:W-:Y:S04]  /*0450*/  STG.E.128 desc[UR4][R2.64], R4 ;  /* 0x0000000402007986 */ /* 0x000fe8000c101d04 */
[----:B------:R-:W-:Y:S01]  /*0460*/  STG.E.128 desc[UR4][R12.64], R8 ;  /* 0x000000080c007986 */ /* 0x000fe2000c101d04 */
[----:B------:R-:W-:Y:S05]  /*0470*/  EXIT ;  /* 0x000000000000794d */ /* 0x000fea0003800000 */
.L_x_0:
[----:B------:R-:W-:-:S00]  /*0480*/  BRA `(.L_x_0) ;  /* 0xfffffffc00fc7947 */ /* 0x000fc0000383ffff */
[----:B------:R-:W-:-:S00]  /*0490*/  NOP ;  /* 0x0000000000007918 */ /* 0x000fc00000000000 */
        /* <DEDUP_REMOVED lines=14> */
.L_x_1:


//--------------------- .nv.global.init           --------------------------
	.section	.nv.global.init,"aw",@progbits
.nv.global.init:
	.type		_$_str,@object
	.size		_$_str,(_$_str_$_2 - _$_str)
_$_str:
        /*0000*/ 	.byte	0x5f, 0x5f, 0x43, 0x55, 0x44, 0x41, 0x5f, 0x46, 0x54, 0x5a, 0x00
	.type		_$_str_$_2,@object
	.size		_$_str_$_2,(.L_1 - _$_str_$_2)
_$_str_$_2:
        /*000b*/ 	.byte	0x5f, 0x5f, 0x43, 0x55, 0x44, 0x41, 0x5f, 0x50, 0x52, 0x45, 0x43, 0x5f, 0x53, 0x51, 0x52, 0x54
        /*001b*/ 	.byte	0x00
.L_1:


//--------------------- .nv.constant0.triton_poi_fused__native_batch_norm_legit_no_training_convolution_relu_105 --------------------------
	.section	.nv.constant0.triton_poi_fused__native_batch_norm_legit_no_training_convolution_relu_105,"a",@progbits
	.sectionflags	@""
	.align	4
.nv.constant0.triton_poi_fused__native_batch_norm_legit_no_training_convolution_relu_105:
	.zero		588
